//
// Generated by NVIDIA NVVM Compiler
//
// Compiler Build ID: CL-36424714
// Cuda compilation tools, release 13.0, V13.0.88
// Based on NVVM 20.0.0
//

.version 9.0
.target sm_100
.address_size 64

	// .globl	_Z5totalPfS_i

.visible .entry _Z5totalPfS_i(
	.param .u64 .ptr .align 1 _Z5totalPfS_i_param_0,
	.param .u64 .ptr .align 1 _Z5totalPfS_i_param_1,
	.param .u32 _Z5totalPfS_i_param_2
)
{
	.reg .pred 	%p<6>;
	.reg .b32 	%r<14>;
	.reg .b32 	%f<4>;
	.reg .b64 	%rd<9>;

	ld.param.u64 	%rd4, [_Z5totalPfS_i_param_0];
	ld.param.u64 	%rd3, [_Z5totalPfS_i_param_1];
	ld.param.u32 	%r5, [_Z5totalPfS_i_param_2];
	cvta.to.global.u64 	%rd1, %rd4;
	mov.u32 	%r6, %ctaid.x;
	mov.u32 	%r7, %ntid.x;
	mov.u32 	%r8, %tid.x;
	mad.lo.s32 	%r1, %r6, %r7, %r8;
	add.s32 	%r9, %r5, 1;
	setp.lt.u32 	%p1, %r9, 3;
	@%p1 bra 	$L__BB0_6;
	shr.u32 	%r10, %r5, 31;
	add.s32 	%r11, %r5, %r10;
	shr.s32 	%r13, %r11, 1;
	mul.wide.s32 	%rd5, %r1, 4;
	add.s64 	%rd2, %rd1, %rd5;
$L__BB0_2:
	mov.u32 	%r3, %r13;
	setp.ge.u32 	%p2, %r1, %r3;
	@%p2 bra 	$L__BB0_5;
	ld.global.f32 	%f2, [%rd2];
	add.s32 	%r12, %r3, %r1;
	mul.wide.u32 	%rd6, %r12, 4;
	add.s64 	%rd7, %rd1, %rd6;
	ld.global.f32 	%f1, [%rd7];
	setp.leu.f32 	%p3, %f2, %f1;
	@%p3 bra 	$L__BB0_5;
	st.global.f32 	[%rd2], %f1;
$L__BB0_5:
	bar.sync 	0;
	shr.u32 	%r13, %r3, 1;
	setp.gt.u32 	%p4, %r3, 1;
	@%p4 bra 	$L__BB0_2;
$L__BB0_6:
	setp.ne.s32 	%p5, %r1, 0;
	@%p5 bra 	$L__BB0_8;
	ld.global.f32 	%f3, [%rd1];
	cvta.to.global.u64 	%rd8, %rd3;
	st.global.f32 	[%rd8], %f3;
$L__BB0_8:
	ret;

}


// ===== COMPILED SASS (sm_100) =====

	.target	sm_100

	.elftype	@"ET_EXEC"


//--------------------- .note.nv.tkinfo           --------------------------
	.section	.note.nv.tkinfo,"",@"SHT_NOTE"
	.sectionflags	@"SHF_NOTE_NV_TKINFO"
	.tkinfo
        /*0018*/ 	.word	0x00000002
        /*0030*/ 	.string	""
        /*0030*/ 	.string	"ptxas"
        /*0030*/ 	.string	"Cuda compilation tools, release 13.0, V13.0.88"
        /*0030*/ 	.string	"Build cuda_13.0.r13.0/compiler.36424714_0"
        /*0030*/ 	.string	"-arch sm_100 -m 64 "



//--------------------- .note.nv.cuinfo           --------------------------
	.section	.note.nv.cuinfo,"",@"SHT_NOTE"
	.sectionflags	@"SHF_NOTE_NV_CUINFO"
        /*0018*/ 	.short	0x0002
        /*001a*/ 	.short	0x0064
        /*001c*/ 	.short	0x0082
	.zero		2


//--------------------- .nv.info                  --------------------------
	.section	.nv.info,"",@"SHT_CUDA_INFO"
	.align	4


	//----- nvinfo : EIATTR_REGCOUNT
	.align		4
        /*0000*/ 	.byte	0x04, 0x2f
        /*0002*/ 	.short	(.L_1 - .L_0)
	.align		4
.L_0:
        /*0004*/ 	.word	index@(_Z5totalPfS_i)
        /*0008*/ 	.word	0x0000000c


	//----- nvinfo : EIATTR_FRAME_SIZE
	.align		4
.L_1:
        /*000c*/ 	.byte	0x04, 0x11
        /*000e*/ 	.short	(.L_3 - .L_2)
	.align		4
.L_2:
        /*0010*/ 	.word	index@(_Z5totalPfS_i)
        /*0014*/ 	.word	0x00000000


	//----- nvinfo : EIATTR_MIN_STACK_SIZE
	.align		4
.L_3:
        /*0018*/ 	.byte	0x04, 0x12
        /*001a*/ 	.short	(.L_5 - .L_4)
	.align		4
.L_4:
        /*001c*/ 	.word	index@(_Z5totalPfS_i)
        /*0020*/ 	.word	0x00000000
.L_5:


//--------------------- .nv.compat                --------------------------
	.section	.nv.compat,"",@"SHT_CUDA_COMPAT_INFO"
	.align	4
        /*0000*/ 	.byte	0x02, 0x09, 0x00, 0x00, 0x02, 0x02, 0x01, 0x00, 0x02, 0x05, 0x05, 0x00, 0x03, 0x07, 0x01, 0x01
        /*0010*/ 	.byte	0x02, 0x03, 0x00, 0x00, 0x02, 0x06, 0x01, 0x00, 0x04, 0x0b, 0x08, 0x00, 0x09, 0x00, 0x00, 0x00
        /*0020*/ 	.byte	0x00, 0x00, 0x00, 0x00


//--------------------- .nv.info._Z5totalPfS_i    --------------------------
	.section	.nv.info._Z5totalPfS_i,"",@"SHT_CUDA_INFO"
	.sectionflags	@""
	.align	4


	//----- nvinfo : EIATTR_CUDA_API_VERSION
	.align		4
        /*0000*/ 	.byte	0x04, 0x37
        /*0002*/ 	.short	(.L_7 - .L_6)
.L_6:
        /*0004*/ 	.word	0x00000082


	//----- nvinfo : EIATTR_KPARAM_INFO
	.align		4
.L_7:
        /*0008*/ 	.byte	0x04, 0x17
        /*000a*/ 	.short	(.L_9 - .L_8)
.L_8:
        /*000c*/ 	.word	0x00000000
        /*0010*/ 	.short	0x0002
        /*0012*/ 	.short	0x0010
        /*0014*/ 	.byte	0x00, 0xf0, 0x11, 0x00


	//----- nvinfo : EIATTR_KPARAM_INFO
	.align		4
.L_9:
        /*0018*/ 	.byte	0x04, 0x17
        /*001a*/ 	.short	(.L_11 - .L_10)
.L_10:
        /*001c*/ 	.word	0x00000000
        /*0020*/ 	.short	0x0001
        /*0022*/ 	.short	0x0008
        /*0024*/ 	.byte	0x00, 0xf5, 0x21, 0x00


	//----- nvinfo : EIATTR_KPARAM_INFO
	.align		4
.L_11:
        /*0028*/ 	.byte	0x04, 0x17
        /*002a*/ 	.short	(.L_13 - .L_12)
.L_12:
        /*002c*/ 	.word	0x00000000
        /*0030*/ 	.short	0x0000
        /*0032*/ 	.short	0x0000
        /*0034*/ 	.byte	0x00, 0xf5, 0x21, 0x00


	//----- nvinfo : EIATTR_SPARSE_MMA_MASK
	.align		4
.L_13:
        /*0038*/ 	.byte	0x03, 0x50
        /*003a*/ 	.short	0x0000


	//----- nvinfo : EIATTR_MAXREG_COUNT
	.align		4
        /*003c*/ 	.byte	0x03, 0x1b
        /*003e*/ 	.short	0x00ff


	//----- nvinfo : EIATTR_NUM_BARRIERS
	.align		4
        /*0040*/ 	.byte	0x02, 0x4c
        /*0042*/ 	.byte	0x01
	.zero		1


	//----- nvinfo : EIATTR_MERCURY_ISA_VERSION
	.align		4
        /*0044*/ 	.byte	0x03, 0x5f
        /*0046*/ 	.short	0x0101


	//----- nvinfo : EIATTR_VRC_CTA_INIT_COUNT
	.align		4
        /*0048*/ 	.byte	0x02, 0x4a
	.zero		1
	.zero		1


	//----- nvinfo : EIATTR_EXIT_INSTR_OFFSETS
	.align		4
        /*004c*/ 	.byte	0x04, 0x1c
        /*004e*/ 	.short	(.L_15 - .L_14)


	//   ....[0]....
.L_14:
        /*0050*/ 	.word	0x000001f0


	//   ....[1]....
        /*0054*/ 	.word	0x00000240


	//----- nvinfo : EIATTR_CRS_STACK_SIZE
	.align		4
.L_15:
        /*0058*/ 	.byte	0x04, 0x1e
        /*005a*/ 	.short	(.L_17 - .L_16)
.L_16:
        /*005c*/ 	.word	0x00000000


	//----- nvinfo : EIATTR_CBANK_PARAM_SIZE
	.align		4
.L_17:
        /*0060*/ 	.byte	0x03, 0x19
        /*0062*/ 	.short	0x0014


	//----- nvinfo : EIATTR_PARAM_CBANK
	.align		4
        /*0064*/ 	.byte	0x04, 0x0a
        /*0066*/ 	.short	(.L_19 - .L_18)
	.align		4
.L_18:
        /*0068*/ 	.word	index@(.nv.constant0._Z5totalPfS_i)
        /*006c*/ 	.short	0x0380
        /*006e*/ 	.short	0x0014


	//----- nvinfo : EIATTR_SW_WAR
	.align		4
.L_19:
        /*0070*/ 	.byte	0x04, 0x36
        /*0072*/ 	.short	(.L_21 - .L_20)
.L_20:
        /*0074*/ 	.word	0x00000008
.L_21:


//--------------------- .nv.callgraph             --------------------------
	.section	.nv.callgraph,"",@"SHT_CUDA_CALLGRAPH"
	.align	4
	.sectionentsize	8
	.align		4
        /*0000*/ 	.word	0x00000000
	.align		4
        /*0004*/ 	.word	0xffffffff
	.align		4
        /*0008*/ 	.word	0x00000000
	.align		4
        /*000c*/ 	.word	0xfffffffe
	.align		4
        /*0010*/ 	.word	0x00000000
	.align		4
        /*0014*/ 	.word	0xfffffffd
	.align		4
        /*0018*/ 	.word	0x00000000
	.align		4
        /*001c*/ 	.word	0xfffffffc


//--------------------- .text._Z5totalPfS_i       --------------------------
	.section	.text._Z5totalPfS_i,"ax",@progbits
	.align	128
        .global         _Z5totalPfS_i
        .type           _Z5totalPfS_i,@function
        .size           _Z5totalPfS_i,(.L_x_5 - _Z5totalPfS_i)
        .other          _Z5totalPfS_i,@"STO_CUDA_ENTRY STV_DEFAULT"
_Z5totalPfS_i:
.text._Z5totalPfS_i:
[----:B------:R-:W-:Y:S01]  /*0000*/  LDC R1, c[0x0][0x37c] ;  /* 0x0000df00ff017b82 */ /* 0x000fe20000000800 */
[----:B------:R-:W0:Y:S01]  /*0010*/  LDCU UR4, c[0x0][0x390] ;  /* 0x00007200ff0477ac */ /* 0x000e220008000800 */
[----:B------:R-:W1:Y:S06]  /*0020*/  S2R R0, SR_TID.X ;  /* 0x0000000000007919 */ /* 0x000e6c0000002100 */
[----:B------:R-:W1:Y:S01]  /*0030*/  S2UR UR8, SR_CTAID.X ;  /* 0x00000000000879c3 */ /* 0x000e620000002500 */
[----:B------:R-:W2:Y:S07]  /*0040*/  LDCU.64 UR6, c[0x0][0x358] ;  /* 0x00006b00ff0677ac */ /* 0x000eae0008000a00 */
[----:B------:R-:W1:Y:S01]  /*0050*/  LDC R9, c[0x0][0x360] ;  /* 0x0000d800ff097b82 */ /* 0x000e620000000800 */
[----:B0-----:R-:W-:-:S04]  /*0060*/  UIADD3 UR5, UPT, UPT, UR4, 0x1, URZ ;  /* 0x0000000104057890 */ /* 0x001fc8000fffe0ff */
[----:B------:R-:W-:Y:S01]  /*0070*/  UISETP.GE.U32.AND UP0, UPT, UR5, 0x3, UPT ;  /* 0x000000030500788c */ /* 0x000fe2000bf06070 */
[----:B-1----:R-:W-:-:S08]  /*0080*/  IMAD R9, R9, UR8, R0 ;  /* 0x0000000809097c24 */ /* 0x002fd0000f8e0200 */
[----:B--2---:R-:W-:Y:S05]  /*0090*/  BRA.U !UP0, `(.L_x_0) ;  /* 0x0000000108507547 */ /* 0x004fea000b800000 */
[----:B------:R-:W0:Y:S01]  /*00a0*/  LDC.64 R2, c[0x0][0x380] ;  /* 0x0000e000ff027b82 */ /* 0x000e220000000a00 */
[----:B------:R-:W-:-:S04]  /*00b0*/  ULEA.HI UR4, UR4, UR4, URZ, 0x1 ;  /* 0x0000000404047291 */ /* 0x000fc8000f8f08ff */
[----:B------:R-:W-:-:S03]  /*00c0*/  USHF.R.S32.HI UR4, URZ, 0x1, UR4 ;  /* 0x00000001ff047899 */ /* 0x000fc60008011404 */
[----:B------:R-:W1:Y:S01]  /*00d0*/  LDC.64 R6, c[0x0][0x380] ;  /* 0x0000e000ff067b82 */ /* 0x000e620000000a00 */
[----:B0-----:R-:W-:-:S08]  /*00e0*/  IMAD.WIDE R2, R9, 0x4, R2 ;  /* 0x0000000409027825 */ /* 0x001fd000078e0202 */
.L_x_3:
[----:B------:R-:W-:Y:S01]  /*00f0*/  ISETP.GE.U32.AND P0, PT, R9, UR4, PT ;  /* 0x0000000409007c0c */ /* 0x000fe2000bf06070 */
[----:B------:R-:W-:-:S12]  /*0100*/  BSSY.RECONVERGENT B0, `(.L_x_1) ;  /* 0x0000008000007945 */ /* 0x000fd80003800200 */
[----:B0-----:R-:W-:Y:S05]  /*0110*/  @P0 BRA `(.L_x_2) ;  /* 0x0000000000180947 */ /* 0x001fea0003800000 */
[----:B------:R-:W-:Y:S01]  /*0120*/  IADD3 R5, PT, PT, R9, UR4, RZ ;  /* 0x0000000409057c10 */ /* 0x000fe2000fffe0ff */
[----:B------:R-:W2:Y:S04]  /*0130*/  LDG.E R0, desc[UR6][R2.64] ;  /* 0x0000000602007981 */ /* 0x000ea8000c1e1900 */
[----:B-1----:R-:W-:-:S06]  /*0140*/  IMAD.WIDE.U32 R4, R5, 0x4, R6 ;  /* 0x0000000405047825 */ /* 0x002fcc00078e0006 */
[----:B------:R-:W2:Y:S02]  /*0150*/  LDG.E R5, desc[UR6][R4.64] ;  /* 0x0000000604057981 */ /* 0x000ea4000c1e1900 */
[----:B--2---:R-:W-:-:S13]  /*0160*/  FSETP.GT.AND P0, PT, R0, R5, PT ;  /* 0x000000050000720b */ /* 0x004fda0003f04000 */
[----:B------:R0:W-:Y:S02]  /*0170*/  @P0 STG.E desc[UR6][R2.64], R5 ;  /* 0x0000000502000986 */ /* 0x0001e4000c101906 */
.L_x_2:
[----:B------:R-:W-:Y:S05]  /*0180*/  BSYNC.RECONVERGENT B0 ;  /* 0x0000000000007941 */ /* 0x000fea0003800200 */
.L_x_1:
[----:B------:R-:W-:Y:S01]  /*0190*/  BAR.SYNC.DEFER_BLOCKING 0x0 ;  /* 0x0000000000007b1d */ /* 0x000fe20000010000 */
[----:B------:R-:W-:Y:S02]  /*01a0*/  UISETP.GT.U32.AND UP0, UPT, UR4, 0x1, UPT ;  /* 0x000000010400788c */ /* 0x000fe4000bf04070 */
[----:B------:R-:W-:-:S07]  /*01b0*/  USHF.R.U32.HI UR5, URZ, 0x1, UR4 ;  /* 0x00000001ff057899 */ /* 0x000fce0008011604 */
[----:B------:R-:W-:Y:S01]  /*01c0*/  UMOV UR4, UR5 ;  /* 0x0000000500047c82 */ /* 0x000fe20008000000 */
[----:B------:R-:W-:Y:S05]  /*01d0*/  BRA.U UP0, `(.L_x_3) ;  /* 0xfffffffd00c47547 */ /* 0x000fea000b83ffff */
.L_x_0:
[----:B------:R-:W-:-:S13]  /*01e0*/  ISETP.NE.AND P0, PT, R9, RZ, PT ;  /* 0x000000ff0900720c */ /* 0x000fda0003f05270 */
[----:B------:R-:W-:Y:S05]  /*01f0*/  @P0 EXIT ;  /* 0x000000000000094d */ /* 0x000fea0003800000 */
[----:B0-----:R-:W0:Y:S02]  /*0200*/  LDC.64 R2, c[0x0][0x380] ;  /* 0x0000e000ff027b82 */ /* 0x001e240000000a00 */
[----:B0-----:R-:W2:Y:S06]  /*0210*/  LDG.E R3, desc[UR6][R2.64] ;  /* 0x0000000602037981 */ /* 0x001eac000c1e1900 */
[----:B------:R-:W2:Y:S02]  /*0220*/  LDC.64 R4, c[0x0][0x388] ;  /* 0x0000e200ff047b82 */ /* 0x000ea40000000a00 */
[----:B--2---:R-:W-:Y:S01]  /*0230*/  STG.E desc[UR6][R4.64], R3 ;  /* 0x0000000304007986 */ /* 0x004fe2000c101906 */
[----:B------:R-:W-:Y:S05]  /*0240*/  EXIT ;  /* 0x000000000000794d */ /* 0x000fea0003800000 */
.L_x_4:
[----:B------:R-:W-:-:S00]  /*0250*/  BRA `(.L_x_4) ;  /* 0xfffffffc00fc7947 */ /* 0x000fc0000383ffff */
[----:B------:R-:W-:-:S00]  /*0260*/  NOP ;  /* 0x0000000000007918 */ /* 0x000fc00000000000 */
        /* <DEDUP_REMOVED lines=9> */
.L_x_5:


//--------------------- .nv.shared.reserved.0     --------------------------
	.section	.nv.shared.reserved.0,"aw",@nobits
	.weak		__nv_reservedSMEM_offset_0_alias
	.size		__nv_reservedSMEM_offset_0_alias, 0, 64
	.other		__nv_reservedSMEM_offset_0_alias,@"STO_CUDA_RESERVED_SHARED STV_DEFAULT"
__nv_reservedSMEM_offset_0_alias:
	.zero		0
	.zero		64


//--------------------- .nv.constant0._Z5totalPfS_i --------------------------
	.section	.nv.constant0._Z5totalPfS_i,"a",@progbits
	.sectionflags	@""
	.align	4
.nv.constant0._Z5totalPfS_i:
	.zero		916


//--------------------- SYMBOLS --------------------------

	.type		.nv.reservedSmem.offset0,@object
	.size		.nv.reservedSmem.offset0,0x4
